	.headerflags	@"EF_CUDA_TEXMODE_UNIFIED EF_CUDA_64BIT_ADDRESS EF_CUDA_SM86 EF_CUDA_VIRTUAL_SM(EF_CUDA_SM86)"
	.elftype	@"ET_EXEC"


//--------------------- .nv.info                  --------------------------
	.section	.nv.info,"",@"SHT_CUDA_INFO"
	.align	4


	//----- nvinfo : EIATTR_REGCOUNT
	.align		4
        /*0000*/ 	.byte	0x04, 0x2f
        /*0002*/ 	.short	(.L_1 - .L_0)
	.align		4
.L_0:
        /*0004*/ 	.word	index@(debug_timer_globaltimer_kernel)
        /*0008*/ 	.word	0x00000010


	//----- nvinfo : EIATTR_MIN_STACK_SIZE
	.align		4
.L_1:
        /*000c*/ 	.byte	0x04, 0x12
        /*000e*/ 	.short	(.L_3 - .L_2)
	.align		4
.L_2:
        /*0010*/ 	.word	index@(debug_timer_globaltimer_kernel)
        /*0014*/ 	.word	0x00000000


	//----- nvinfo : EIATTR_FRAME_SIZE
	.align		4
.L_3:
        /*0018*/ 	.byte	0x04, 0x11
        /*001a*/ 	.short	(.L_5 - .L_4)
	.align		4
.L_4:
        /*001c*/ 	.word	index@(debug_timer_globaltimer_kernel)
        /*0020*/ 	.word	0x00000000


	//----- nvinfo : EIATTR_MIN_STACK_SIZE
	.align		4
.L_5:
        /*0024*/ 	.byte	0x04, 0x12
        /*0026*/ 	.short	(.L_7 - .L_6)
	.align		4
.L_6:
        /*0028*/ 	.word	index@(debug_timer_globaltimer_kernel)
        /*002c*/ 	.word	0x00000000
.L_7:


//--------------------- .nv.info.debug_timer_globaltimer_kernel --------------------------
	.section	.nv.info.debug_timer_globaltimer_kernel,"",@"SHT_CUDA_INFO"
	.sectionflags	@""
	.align	4


	//----- nvinfo : EIATTR_CUDA_API_VERSION
	.align		4
        /*0000*/ 	.byte	0x04, 0x37
        /*0002*/ 	.short	(.L_9 - .L_8)
.L_8:
        /*0004*/ 	.word	0x0000007c


	//----- nvinfo : EIATTR_SW2861232_WAR
	.align		4
.L_9:
        /*0008*/ 	.byte	0x01, 0x35
	.zero		2


	//----- nvinfo : EIATTR_PARAM_CBANK
	.align		4
        /*000c*/ 	.byte	0x04, 0x0a
        /*000e*/ 	.short	(.L_11 - .L_10)
	.align		4
.L_10:
        /*0010*/ 	.word	index@(.nv.constant0.debug_timer_globaltimer_kernel)
        /*0014*/ 	.short	0x0160
        /*0016*/ 	.short	0x0020


	//----- nvinfo : EIATTR_CBANK_PARAM_SIZE
	.align		4
.L_11:
        /*0018*/ 	.byte	0x03, 0x19
        /*001a*/ 	.short	0x0020


	//----- nvinfo : EIATTR_KPARAM_INFO
	.align		4
        /*001c*/ 	.byte	0x04, 0x17
        /*001e*/ 	.short	(.L_13 - .L_12)
.L_12:
        /*0020*/ 	.word	0x00000000
        /*0024*/ 	.short	0x0003
        /*0026*/ 	.short	0x0018
        /*0028*/ 	.byte	0x00, 0xf0, 0x21, 0x00


	//----- nvinfo : EIATTR_KPARAM_INFO
	.align		4
.L_13:
        /*002c*/ 	.byte	0x04, 0x17
        /*002e*/ 	.short	(.L_15 - .L_14)
.L_14:
        /*0030*/ 	.word	0x00000000
        /*0034*/ 	.short	0x0002
        /*0036*/ 	.short	0x0010
        /*0038*/ 	.byte	0x00, 0xf0, 0x21, 0x00


	//----- nvinfo : EIATTR_KPARAM_INFO
	.align		4
.L_15:
        /*003c*/ 	.byte	0x04, 0x17
        /*003e*/ 	.short	(.L_17 - .L_16)
.L_16:
        /*0040*/ 	.word	0x00000000
        /*0044*/ 	.short	0x0001
        /*0046*/ 	.short	0x0008
        /*0048*/ 	.byte	0x00, 0xf0, 0x21, 0x00


	//----- nvinfo : EIATTR_KPARAM_INFO
	.align		4
.L_17:
        /*004c*/ 	.byte	0x04, 0x17
        /*004e*/ 	.short	(.L_19 - .L_18)
.L_18:
        /*0050*/ 	.word	0x00000000
        /*0054*/ 	.short	0x0000
        /*0056*/ 	.short	0x0000
        /*0058*/ 	.byte	0x00, 0xf0, 0x21, 0x00


	//----- nvinfo : EIATTR_MAXREG_COUNT
	.align		4
.L_19:
        /*005c*/ 	.byte	0x03, 0x1b
        /*005e*/ 	.short	0x00ff


	//----- nvinfo : EIATTR_EXIT_INSTR_OFFSETS
	.align		4
        /*0060*/ 	.byte	0x04, 0x1c
        /*0062*/ 	.short	(.L_21 - .L_20)


	//   ....[0]....
.L_20:
        /*0064*/ 	.word	0x00004520


	//   ....[1]....
        /*0068*/ 	.word	0x00004540


	//----- nvinfo : EIATTR_MAX_THREADS
	.align		4
.L_21:
        /*006c*/ 	.byte	0x04, 0x05
        /*006e*/ 	.short	(.L_23 - .L_22)
.L_22:
        /*0070*/ 	.word	0x00000020
        /*0074*/ 	.word	0x00000001
        /*0078*/ 	.word	0x00000001


	//----- nvinfo : EIATTR_CRS_STACK_SIZE
	.align		4
.L_23:
        /*007c*/ 	.byte	0x04, 0x1e
        /*007e*/ 	.short	(.L_25 - .L_24)
.L_24:
        /*0080*/ 	.word	0x00000000
.L_25:


//--------------------- .nv.callgraph             --------------------------
	.section	.nv.callgraph,"",@"SHT_CUDA_CALLGRAPH"
	.align	4
	.sectionentsize	8
	.align		4
        /*0000*/ 	.word	0x00000000
	.align		4
        /*0004*/ 	.word	0xffffffff
	.align		4
        /*0008*/ 	.word	0x00000000
	.align		4
        /*000c*/ 	.word	0xfffffffe
	.align		4
        /*0010*/ 	.word	0x00000000
	.align		4
        /*0014*/ 	.word	0xfffffffd
	.align		4
        /*0018*/ 	.word	0x00000000
	.align		4
        /*001c*/ 	.word	0xfffffffc


//--------------------- .nv.rel.action            --------------------------
	.section	.nv.rel.action,"",@"SHT_CUDA_RELOCINFO"
	.align	8
	.sectionentsize	8
        /*0000*/ 	.byte	0x73, 0x00, 0x00, 0x00, 0x00, 0x00, 0x00, 0x00, 0x00, 0x00, 0x00, 0x11, 0x25, 0x00, 0x05, 0x36


//--------------------- .nv.constant0.debug_timer_globaltimer_kernel --------------------------
	.section	.nv.constant0.debug_timer_globaltimer_kernel,"a",@progbits
	.sectionflags	@""
	.align	4
.nv.constant0.debug_timer_globaltimer_kernel:
	.zero		384


//--------------------- .text.debug_timer_globaltimer_kernel --------------------------
	.section	.text.debug_timer_globaltimer_kernel,"ax",@progbits
	.sectioninfo	@"SHI_REGISTERS=16"
	.align	128
        .global         debug_timer_globaltimer_kernel
        .type           debug_timer_globaltimer_kernel,@function
        .size           debug_timer_globaltimer_kernel,(.L_x_3 - debug_timer_globaltimer_kernel)
        .other          debug_timer_globaltimer_kernel,@"STO_CUDA_ENTRY STV_DEFAULT"
debug_timer_globaltimer_kernel:
.text.debug_timer_globaltimer_kernel:
[----:B------:R-:W-:Y:S02]  /*0000*/  IMAD.MOV.U32 R1, RZ, RZ, c[0x0][0x28] ;  /* 0x00000a00ff017624 */ /* 0x000fe400078e00ff */
[----:B------:R-:W0:Y:S01]  /*0010*/  S2R R0, SR_TID.X ;  /* 0x0000000000007919 */ /* 0x000e220000002100 */
[----:B------:R-:W-:-:S03]  /*0020*/  ULDC.64 UR4, c[0x0][0x118] ;  /* 0x0000460000047ab9 */ /* 0x000fc60000000a00 */
[----:B------:R-:W1:Y:S01]  /*0030*/  S2R R3, SR_CTAID.X ;  /* 0x0000000000037919 */ /* 0x000e620000002500 */
[----:B0-----:R-:W-:-:S05]  /*0040*/  LOP3.LUT R0, R0, 0x1f, RZ, 0xc0, !PT ;  /* 0x0000001f00007812 */ /* 0x001fca00078ec0ff */
[----:B-1----:R-:W-:-:S05]  /*0050*/  IMAD R0, R3, 0x20, R0 ;  /* 0x0000002003007824 */ /* 0x002fca00078e0200 */
[----:B------:R-:W-:-:S06]  /*0060*/  ISETP.GE.AND P2, PT, R0, 0x20, PT ;  /* 0x000000200000780c */ /* 0x000fcc0003f46270 */
[----:B------:R-:W-:-:S07]  /*0070*/  CS2R R2, SR_GLOBALTIMERLO ;  /* 0x0000000000027805 */ /* 0x000fce0000015200 */
[----:B------:R-:W-:-:S06]  /*0080*/  CS2R R4, SR_GLOBALTIMERLO ;  /* 0x0000000000047805 */ /* 0x000fcc0000015200 */
[----:B------:R-:W-:-:S04]  /*0090*/  IADD3 R6, P0, -R2, R4, RZ ;  /* 0x0000000402067210 */ /* 0x000fc80007f1e1ff */
[----:B------:R-:W-:Y:S01]  /*00a0*/  ISETP.LT.U32.AND P1, PT, R6, -0x1, PT ;  /* 0xffffffff0600780c */ /* 0x000fe20003f21070 */
[----:B------:R-:W-:Y:S01]  /*00b0*/  IMAD.X R7, R5, 0x1, ~R3, P0 ;  /* 0x0000000105077824 */ /* 0x000fe200000e0e03 */
[----:B------:R-:W-:-:S04]  /*00c0*/  ISETP.NE.U32.AND P0, PT, R4, R2, PT ;  /* 0x000000020400720c */ /* 0x000fc80003f05070 */
[----:B------:R-:W-:Y:S02]  /*00d0*/  ISETP.LT.U32.AND.EX P1, PT, R7, 0x7fffffff, PT, P1 ;  /* 0x7fffffff0700780c */ /* 0x000fe40003f21110 */
[----:B------:R-:W-:Y:S02]  /*00e0*/  ISETP.NE.AND.EX P0, PT, R5, R3, PT, P0 ;  /* 0x000000030500720c */ /* 0x000fe40003f05300 */
[----:B------:R-:W-:Y:S02]  /*00f0*/  SEL R2, R6, 0xffffffff, P1 ;  /* 0xffffffff06027807 */ /* 0x000fe40000800000 */
[----:B------:R-:W-:Y:S02]  /*0100*/  SEL R3, R7, 0x7fffffff, P1 ;  /* 0x7fffffff07037807 */ /* 0x000fe40000800000 */
[----:B------:R-:W-:Y:S02]  /*0110*/  SEL R2, R2, 0xffffffff, P0 ;  /* 0xffffffff02027807 */ /* 0x000fe40000000000 */
[----:B------:R-:W-:-:S02]  /*0120*/  SEL R3, R3, 0x7fffffff, P0 ;  /* 0x7fffffff03037807 */ /* 0x000fc40000000000 */
[----:B------:R-:W-:-:S06]  /*0130*/  CS2R R6, SR_GLOBALTIMERLO ;  /* 0x0000000000067805 */ /* 0x000fcc0000015200 */
[----:B------:R-:W-:Y:S02]  /*0140*/  ISETP.NE.U32.AND P0, PT, R6, R4, PT ;  /* 0x000000040600720c */ /* 0x000fe40003f05070 */
[----:B------:R-:W-:-:S02]  /*0150*/  IADD3 R9, P1, -R4, R6, RZ ;  /* 0x0000000604097210 */ /* 0x000fc40007f3e1ff */
[----:B------:R-:W-:-:S03]  /*0160*/  ISETP.NE.AND.EX P0, PT, R7, R5, PT, P0 ;  /* 0x000000050700720c */ /* 0x000fc60003f05300 */
[----:B------:R-:W-:Y:S01]  /*0170*/  IMAD.X R4, R7, 0x1, ~R5, P1 ;  /* 0x0000000107047824 */ /* 0x000fe200008e0e05 */
[----:B------:R-:W-:-:S04]  /*0180*/  ISETP.LT.U32.AND P1, PT, R9, R2, PT ;  /* 0x000000020900720c */ /* 0x000fc80003f21070 */
[----:B------:R-:W-:-:S05]  /*0190*/  ISETP.LT.U32.AND.EX P1, PT, R4, R3, PT, P1 ;  /* 0x000000030400720c */ /* 0x000fca0003f21110 */
[----:B------:R-:W-:Y:S02]  /*01a0*/  @P0 SEL R2, R9, R2, P1 ;  /* 0x0000000209020207 */ /* 0x000fe40000800000 */
[----:B------:R-:W-:Y:S02]  /*01b0*/  @P0 SEL R3, R4, R3, P1 ;  /* 0x0000000304030207 */ /* 0x000fe40000800000 */
[----:B------:R-:W-:-:S06]  /*01c0*/  CS2R R4, SR_GLOBALTIMERLO ;  /* 0x0000000000047805 */ /* 0x000fcc0000015200 */
[----:B------:R-:W-:Y:S02]  /*01d0*/  ISETP.NE.U32.AND P0, PT, R4, R6, PT ;  /* 0x000000060400720c */ /* 0x000fe40003f05070 */
[----:B------:R-:W-:Y:S02]  /*01e0*/  IADD3 R9, P1, -R6, R4, RZ ;  /* 0x0000000406097210 */ /* 0x000fe40007f3e1ff */
        /* <DEDUP_REMOVED lines=547> */
[----:B------:R-:W-:Y:S01]  /*2420*/  ISETP.NE.U32.AND P0, PT, R6, R4, PT ;  /* 0x000000040600720c */ /* 0x000fe20003f05070 */
[----:B------:R-:W-:Y:S01]  /*2430*/  BSSY B0, `(.L_x_0) ;  /* 0x0000010000007945 */ /* 0x000fe20003800000 */
[----:B------:R-:W-:Y:S01]  /*2440*/  IADD3 R9, P1, -R4, R6, RZ ;  /* 0x0000000604097210 */ /* 0x000fe20007f3e1ff */
[----:B------:R-:W-:Y:S01]  /*2450*/  IMAD.MOV.U32 R6, RZ, RZ, RZ ;  /* 0x000000ffff067224 */ /* 0x000fe200078e00ff */
[----:B------:R-:W-:-:S03]  /*2460*/  ISETP.NE.AND.EX P0, PT, R7, R5, PT, P0 ;  /* 0x000000050700720c */ /* 0x000fc60003f05300 */
[----:B------:R-:W-:Y:S01]  /*2470*/  IMAD.X R4, R7, 0x1, ~R5, P1 ;  /* 0x0000000107047824 */ /* 0x000fe200008e0e05 */
[----:B------:R-:W-:Y:S01]  /*2480*/  ISETP.LT.U32.AND P1, PT, R9, R2, PT ;  /* 0x000000020900720c */ /* 0x000fe20003f21070 */
[----:B------:R-:W-:Y:S02]  /*2490*/  IMAD.MOV.U32 R7, RZ, RZ, 0x8 ;  /* 0x00000008ff077424 */ /* 0x000fe400078e00ff */
[----:B------:R-:W-:Y:S01]  /*24a0*/  IMAD.MOV.U32 R5, RZ, RZ, 0x4 ;  /* 0x00000004ff057424 */ /* 0x000fe200078e00ff */
[----:B------:R-:W-:-:S05]  /*24b0*/  ISETP.LT.U32.AND.EX P1, PT, R4, R3, PT, P1 ;  /* 0x000000030400720c */ /* 0x000fca0003f21110 */
[----:B------:R-:W-:Y:S01]  /*24c0*/  @P0 SEL R2, R9, R2, P1 ;  /* 0x0000000209020207 */ /* 0x000fe20000800000 */
[----:B------:R-:W-:Y:S01]  /*24d0*/  IMAD.WIDE R8, R0, R7, c[0x0][0x178] ;  /* 0x00005e0000087625 */ /* 0x000fe200078e0207 */
[----:B------:R-:W-:-:S03]  /*24e0*/  @P0 SEL R3, R4, R3, P1 ;  /* 0x0000000304030207 */ /* 0x000fc60000800000 */
[----:B------:R-:W-:Y:S02]  /*24f0*/  IMAD.WIDE R4, R0, R5, c[0x0][0x160] ;  /* 0x0000580000047625 */ /* 0x000fe400078e0205 */
[----:B------:R0:W-:Y:S01]  /*2500*/  @!P2 STG.E.64 [R8.64], R2 ;  /* 0x000000020800a986 */ /* 0x0001e2000c101b04 */
[----:B------:R-:W-:Y:S05]  /*2510*/  @P2 BRA `(.L_x_1) ;  /* 0x0000001000002947 */ /* 0x000fea0003800000 */
[----:B------:R1:W5:Y:S02]  /*2520*/  LDG.E R6, [R4.64] ;  /* 0x0000000404067981 */ /* 0x000364000c1e1900 */
.L_x_1:
[----:B------:R-:W-:Y:S05]  /*2530*/  BSYNC B0 ;  /* 0x0000000000007941 */ /* 0x000fea0003800000 */
.L_x_0:
[----:B-----5:R-:W-:-:S06]  /*2540*/  SEL R6, R6, RZ, !P2 ;  /* 0x000000ff06067207 */ /* 0x020fcc0005000000 */
[----:B------:R-:W2:Y:S02]  /*2550*/  F2I.TRUNC.NTZ R6, R6 ;  /* 0x0000000600067305 */ /* 0x000ea4000020f100 */
[----:B0-----:R-:W-:Y:S02]  /*2560*/  CS2R R2, SR_GLOBALTIMERLO ;  /* 0x0000000000027805 */ /* 0x001fe40000015200 */
[----:B--2---:R-:W-:Y:S01]  /*2570*/  IADD3 R9, R6, 0x7, RZ ;  /* 0x0000000706097810 */ /* 0x004fe20007ffe0ff */
[----:B------:R-:W-:-:S04]  /*2580*/  IMAD.MOV.U32 R6, RZ, RZ, 0xd ;  /* 0x0000000dff067424 */ /* 0x000fc800078e00ff */
[----:B------:R-:W-:-:S05]  /*2590*/  IMAD R9, R9, R6, 0x5 ;  /* 0x0000000509097424 */ /* 0x000fca00078e0206 */
[----:B------:R-:W-:-:S05]  /*25a0*/  IADD3 R9, R9, 0x7, RZ ;  /* 0x0000000709097810 */ /* 0x000fca0007ffe0ff */
        /* <DEDUP_REMOVED lines=496> */
[----:B------:R-:W-:Y:S02]  /*44b0*/  IMAD R9, R9, R6, 0x5 ;  /* 0x0000000509097424 */ /* 0x000fe400078e0206 */
[----:B------:R-:W-:-:S05]  /*44c0*/  CS2R R10, SR_GLOBALTIMERLO ;  /* 0x00000000000a7805 */ /* 0x000fca0000015200 */
[----:B------:R-:W-:Y:S01]  /*44d0*/  I2FP.F32.S32 R13, R9 ;  /* 0x00000009000d7245 */ /* 0x000fe20000201400 */
[----:B------:R-:W-:-:S04]  /*44e0*/  IMAD.WIDE R8, R0, R7, c[0x0][0x168] ;  /* 0x00005a0000087625 */ /* 0x000fc800078e0207 */
[----:B------:R0:W-:Y:S01]  /*44f0*/  @!P2 STG.E [R4.64], R13 ;  /* 0x0000000d0400a986 */ /* 0x0001e2000c101904 */
[----:B------:R-:W-:-:S03]  /*4500*/  IMAD.WIDE R6, R0, R7, c[0x0][0x170] ;  /* 0x00005c0000067625 */ /* 0x000fc600078e0207 */
[----:B------:R0:W-:Y:S01]  /*4510*/  @!P2 STG.E.64 [R8.64], R2 ;  /* 0x000000020800a986 */ /* 0x0001e2000c101b04 */
[----:B------:R-:W-:Y:S05]  /*4520*/  @P2 EXIT ;  /* 0x000000000000294d */ /* 0x000fea0003800000 */
[----:B------:R-:W-:Y:S01]  /*4530*/  STG.E.64 [R6.64], R10 ;  /* 0x0000000a06007986 */ /* 0x000fe2000c101b04 */
[----:B------:R-:W-:Y:S05]  /*4540*/  EXIT ;  /* 0x000000000000794d */ /* 0x000fea0003800000 */
.L_x_2:
[----:B------:R-:W-:-:S00]  /*4550*/  BRA `(.L_x_2) ;  /* 0xfffffff000007947 */ /* 0x000fc0000383ffff */
[----:B------:R-:W-:-:S00]  /*4560*/  NOP ;  /* 0x0000000000007918 */ /* 0x000fc00000000000 */
        /* <DEDUP_REMOVED lines=9> */
.L_x_3:
